//
// Generated by NVIDIA NVVM Compiler
//
// Compiler Build ID: CL-36424714
// Cuda compilation tools, release 13.0, V13.0.88
// Based on NVVM 20.0.0
//

.version 9.0
.target sm_100
.address_size 64

	// .globl	_Z8vect_addPiS_S_

.visible .entry _Z8vect_addPiS_S_(
	.param .u64 .ptr .align 1 _Z8vect_addPiS_S__param_0,
	.param .u64 .ptr .align 1 _Z8vect_addPiS_S__param_1,
	.param .u64 .ptr .align 1 _Z8vect_addPiS_S__param_2
)
{
	.reg .b32 	%r<5>;
	.reg .b64 	%rd<11>;

	ld.param.u64 	%rd1, [_Z8vect_addPiS_S__param_0];
	ld.param.u64 	%rd2, [_Z8vect_addPiS_S__param_1];
	ld.param.u64 	%rd3, [_Z8vect_addPiS_S__param_2];
	cvta.to.global.u64 	%rd4, %rd3;
	cvta.to.global.u64 	%rd5, %rd2;
	cvta.to.global.u64 	%rd6, %rd1;
	mov.u32 	%r1, %tid.x;
	mul.wide.u32 	%rd7, %r1, 4;
	add.s64 	%rd8, %rd6, %rd7;
	ld.global.u32 	%r2, [%rd8];
	add.s64 	%rd9, %rd5, %rd7;
	ld.global.u32 	%r3, [%rd9];
	add.s32 	%r4, %r3, %r2;
	add.s64 	%rd10, %rd4, %rd7;
	st.global.u32 	[%rd10], %r4;
	ret;

}
	// .globl	_Z19vect_add_multiblockPiS_S_
.visible .entry _Z19vect_add_multiblockPiS_S_(
	.param .u64 .ptr .align 1 _Z19vect_add_multiblockPiS_S__param_0,
	.param .u64 .ptr .align 1 _Z19vect_add_multiblockPiS_S__param_1,
	.param .u64 .ptr .align 1 _Z19vect_add_multiblockPiS_S__param_2
)
{
	.reg .pred 	%p<2>;
	.reg .b32 	%r<8>;
	.reg .b64 	%rd<11>;

	ld.param.u64 	%rd1, [_Z19vect_add_multiblockPiS_S__param_0];
	ld.param.u64 	%rd2, [_Z19vect_add_multiblockPiS_S__param_1];
	ld.param.u64 	%rd3, [_Z19vect_add_multiblockPiS_S__param_2];
	mov.u32 	%r2, %tid.x;
	mov.u32 	%r3, %ctaid.x;
	mov.u32 	%r4, %ntid.x;
	mad.lo.s32 	%r1, %r3, %r4, %r2;
	setp.gt.s32 	%p1, %r1, 262143;
	@%p1 bra 	$L__BB1_2;
	cvta.to.global.u64 	%rd4, %rd1;
	cvta.to.global.u64 	%rd5, %rd2;
	cvta.to.global.u64 	%rd6, %rd3;
	mul.wide.s32 	%rd7, %r1, 4;
	add.s64 	%rd8, %rd4, %rd7;
	ld.global.u32 	%r5, [%rd8];
	add.s64 	%rd9, %rd5, %rd7;
	ld.global.u32 	%r6, [%rd9];
	add.s32 	%r7, %r6, %r5;
	add.s64 	%rd10, %rd6, %rd7;
	st.global.u32 	[%rd10], %r7;
$L__BB1_2:
	ret;

}


// ===== COMPILED SASS (sm_100) =====

	.target	sm_100

	.elftype	@"ET_EXEC"


//--------------------- .note.nv.tkinfo           --------------------------
	.section	.note.nv.tkinfo,"",@"SHT_NOTE"
	.sectionflags	@"SHF_NOTE_NV_TKINFO"
	.tkinfo
        /*0018*/ 	.word	0x00000002
        /*0030*/ 	.string	""
        /*0030*/ 	.string	"ptxas"
        /*0030*/ 	.string	"Cuda compilation tools, release 13.0, V13.0.88"
        /*0030*/ 	.string	"Build cuda_13.0.r13.0/compiler.36424714_0"
        /*0030*/ 	.string	"-arch sm_100 -m 64 "



//--------------------- .note.nv.cuinfo           --------------------------
	.section	.note.nv.cuinfo,"",@"SHT_NOTE"
	.sectionflags	@"SHF_NOTE_NV_CUINFO"
        /*0018*/ 	.short	0x0002
        /*001a*/ 	.short	0x0064
        /*001c*/ 	.short	0x0082
	.zero		2


//--------------------- .nv.info                  --------------------------
	.section	.nv.info,"",@"SHT_CUDA_INFO"
	.align	4


	//----- nvinfo : EIATTR_REGCOUNT
	.align		4
        /*0000*/ 	.byte	0x04, 0x2f
        /*0002*/ 	.short	(.L_1 - .L_0)
	.align		4
.L_0:
        /*0004*/ 	.word	index@(_Z8vect_addPiS_S_)
        /*0008*/ 	.word	0x0000000c


	//----- nvinfo : EIATTR_FRAME_SIZE
	.align		4
.L_1:
        /*000c*/ 	.byte	0x04, 0x11
        /*000e*/ 	.short	(.L_3 - .L_2)
	.align		4
.L_2:
        /*0010*/ 	.word	index@(_Z8vect_addPiS_S_)
        /*0014*/ 	.word	0x00000000


	//----- nvinfo : EIATTR_REGCOUNT
	.align		4
.L_3:
        /*0018*/ 	.byte	0x04, 0x2f
        /*001a*/ 	.short	(.L_5 - .L_4)
	.align		4
.L_4:
        /*001c*/ 	.word	index@(_Z19vect_add_multiblockPiS_S_)
        /*0020*/ 	.word	0x0000000c


	//----- nvinfo : EIATTR_FRAME_SIZE
	.align		4
.L_5:
        /*0024*/ 	.byte	0x04, 0x11
        /*0026*/ 	.short	(.L_7 - .L_6)
	.align		4
.L_6:
        /*0028*/ 	.word	index@(_Z19vect_add_multiblockPiS_S_)
        /*002c*/ 	.word	0x00000000


	//----- nvinfo : EIATTR_MIN_STACK_SIZE
	.align		4
.L_7:
        /*0030*/ 	.byte	0x04, 0x12
        /*0032*/ 	.short	(.L_9 - .L_8)
	.align		4
.L_8:
        /*0034*/ 	.word	index@(_Z19vect_add_multiblockPiS_S_)
        /*0038*/ 	.word	0x00000000


	//----- nvinfo : EIATTR_MIN_STACK_SIZE
	.align		4
.L_9:
        /*003c*/ 	.byte	0x04, 0x12
        /*003e*/ 	.short	(.L_11 - .L_10)
	.align		4
.L_10:
        /*0040*/ 	.word	index@(_Z8vect_addPiS_S_)
        /*0044*/ 	.word	0x00000000
.L_11:


//--------------------- .nv.compat                --------------------------
	.section	.nv.compat,"",@"SHT_CUDA_COMPAT_INFO"
	.align	4
        /*0000*/ 	.byte	0x02, 0x09, 0x00, 0x00, 0x02, 0x02, 0x01, 0x00, 0x02, 0x05, 0x05, 0x00, 0x03, 0x07, 0x01, 0x01
        /*0010*/ 	.byte	0x02, 0x03, 0x00, 0x00, 0x02, 0x06, 0x01, 0x00, 0x04, 0x0b, 0x08, 0x00, 0x09, 0x00, 0x00, 0x00
        /*0020*/ 	.byte	0x00, 0x00, 0x00, 0x00


//--------------------- .nv.info._Z19vect_add_multiblockPiS_S_ --------------------------
	.section	.nv.info._Z19vect_add_multiblockPiS_S_,"",@"SHT_CUDA_INFO"
	.sectionflags	@""
	.align	4


	//----- nvinfo : EIATTR_CUDA_API_VERSION
	.align		4
        /*0000*/ 	.byte	0x04, 0x37
        /*0002*/ 	.short	(.L_13 - .L_12)
.L_12:
        /*0004*/ 	.word	0x00000082


	//----- nvinfo : EIATTR_KPARAM_INFO
	.align		4
.L_13:
        /*0008*/ 	.byte	0x04, 0x17
        /*000a*/ 	.short	(.L_15 - .L_14)
.L_14:
        /*000c*/ 	.word	0x00000000
        /*0010*/ 	.short	0x0002
        /*0012*/ 	.short	0x0010
        /*0014*/ 	.byte	0x00, 0xf5, 0x21, 0x00


	//----- nvinfo : EIATTR_KPARAM_INFO
	.align		4
.L_15:
        /*0018*/ 	.byte	0x04, 0x17
        /*001a*/ 	.short	(.L_17 - .L_16)
.L_16:
        /*001c*/ 	.word	0x00000000
        /*0020*/ 	.short	0x0001
        /*0022*/ 	.short	0x0008
        /*0024*/ 	.byte	0x00, 0xf5, 0x21, 0x00


	//----- nvinfo : EIATTR_KPARAM_INFO
	.align		4
.L_17:
        /*0028*/ 	.byte	0x04, 0x17
        /*002a*/ 	.short	(.L_19 - .L_18)
.L_18:
        /*002c*/ 	.word	0x00000000
        /*0030*/ 	.short	0x0000
        /*0032*/ 	.short	0x0000
        /*0034*/ 	.byte	0x00, 0xf5, 0x21, 0x00


	//----- nvinfo : EIATTR_SPARSE_MMA_MASK
	.align		4
.L_19:
        /*0038*/ 	.byte	0x03, 0x50
        /*003a*/ 	.short	0x0000


	//----- nvinfo : EIATTR_MAXREG_COUNT
	.align		4
        /*003c*/ 	.byte	0x03, 0x1b
        /*003e*/ 	.short	0x00ff


	//----- nvinfo : EIATTR_MERCURY_ISA_VERSION
	.align		4
        /*0040*/ 	.byte	0x03, 0x5f
        /*0042*/ 	.short	0x0101


	//----- nvinfo : EIATTR_VRC_CTA_INIT_COUNT
	.align		4
        /*0044*/ 	.byte	0x02, 0x4a
	.zero		1
	.zero		1


	//----- nvinfo : EIATTR_EXIT_INSTR_OFFSETS
	.align		4
        /*0048*/ 	.byte	0x04, 0x1c
        /*004a*/ 	.short	(.L_21 - .L_20)


	//   ....[0]....
.L_20:
        /*004c*/ 	.word	0x00000060


	//   ....[1]....
        /*0050*/ 	.word	0x00000120


	//----- nvinfo : EIATTR_CBANK_PARAM_SIZE
	.align		4
.L_21:
        /*0054*/ 	.byte	0x03, 0x19
        /*0056*/ 	.short	0x0018


	//----- nvinfo : EIATTR_PARAM_CBANK
	.align		4
        /*0058*/ 	.byte	0x04, 0x0a
        /*005a*/ 	.short	(.L_23 - .L_22)
	.align		4
.L_22:
        /*005c*/ 	.word	index@(.nv.constant0._Z19vect_add_multiblockPiS_S_)
        /*0060*/ 	.short	0x0380
        /*0062*/ 	.short	0x0018


	//----- nvinfo : EIATTR_SW_WAR
	.align		4
.L_23:
        /*0064*/ 	.byte	0x04, 0x36
        /*0066*/ 	.short	(.L_25 - .L_24)
.L_24:
        /*0068*/ 	.word	0x00000008
.L_25:


//--------------------- .nv.info._Z8vect_addPiS_S_ --------------------------
	.section	.nv.info._Z8vect_addPiS_S_,"",@"SHT_CUDA_INFO"
	.sectionflags	@""
	.align	4


	//----- nvinfo : EIATTR_CUDA_API_VERSION
	.align		4
        /*0000*/ 	.byte	0x04, 0x37
        /*0002*/ 	.short	(.L_27 - .L_26)
.L_26:
        /*0004*/ 	.word	0x00000082


	//----- nvinfo : EIATTR_KPARAM_INFO
	.align		4
.L_27:
        /*0008*/ 	.byte	0x04, 0x17
        /*000a*/ 	.short	(.L_29 - .L_28)
.L_28:
        /*000c*/ 	.word	0x00000000
        /*0010*/ 	.short	0x0002
        /*0012*/ 	.short	0x0010
        /*0014*/ 	.byte	0x00, 0xf5, 0x21, 0x00


	//----- nvinfo : EIATTR_KPARAM_INFO
	.align		4
.L_29:
        /*0018*/ 	.byte	0x04, 0x17
        /*001a*/ 	.short	(.L_31 - .L_30)
.L_30:
        /*001c*/ 	.word	0x00000000
        /*0020*/ 	.short	0x0001
        /*0022*/ 	.short	0x0008
        /*0024*/ 	.byte	0x00, 0xf5, 0x21, 0x00


	//----- nvinfo : EIATTR_KPARAM_INFO
	.align		4
.L_31:
        /*0028*/ 	.byte	0x04, 0x17
        /*002a*/ 	.short	(.L_33 - .L_32)
.L_32:
        /*002c*/ 	.word	0x00000000
        /*0030*/ 	.short	0x0000
        /*0032*/ 	.short	0x0000
        /*0034*/ 	.byte	0x00, 0xf5, 0x21, 0x00


	//----- nvinfo : EIATTR_SPARSE_MMA_MASK
	.align		4
.L_33:
        /*0038*/ 	.byte	0x03, 0x50
        /*003a*/ 	.short	0x0000


	//----- nvinfo : EIATTR_MAXREG_COUNT
	.align		4
        /*003c*/ 	.byte	0x03, 0x1b
        /*003e*/ 	.short	0x00ff


	//----- nvinfo : EIATTR_MERCURY_ISA_VERSION
	.align		4
        /*0040*/ 	.byte	0x03, 0x5f
        /*0042*/ 	.short	0x0101


	//----- nvinfo : EIATTR_VRC_CTA_INIT_COUNT
	.align		4
        /*0044*/ 	.byte	0x02, 0x4a
	.zero		1
	.zero		1


	//----- nvinfo : EIATTR_EXIT_INSTR_OFFSETS
	.align		4
        /*0048*/ 	.byte	0x04, 0x1c
        /*004a*/ 	.short	(.L_35 - .L_34)


	//   ....[0]....
.L_34:
        /*004c*/ 	.word	0x000000d0


	//----- nvinfo : EIATTR_CBANK_PARAM_SIZE
	.align		4
.L_35:
        /*0050*/ 	.byte	0x03, 0x19
        /*0052*/ 	.short	0x0018


	//----- nvinfo : EIATTR_PARAM_CBANK
	.align		4
        /*0054*/ 	.byte	0x04, 0x0a
        /*0056*/ 	.short	(.L_37 - .L_36)
	.align		4
.L_36:
        /*0058*/ 	.word	index@(.nv.constant0._Z8vect_addPiS_S_)
        /*005c*/ 	.short	0x0380
        /*005e*/ 	.short	0x0018


	//----- nvinfo : EIATTR_SW_WAR
	.align		4
.L_37:
        /*0060*/ 	.byte	0x04, 0x36
        /*0062*/ 	.short	(.L_39 - .L_38)
.L_38:
        /*0064*/ 	.word	0x00000008
.L_39:


//--------------------- .nv.callgraph             --------------------------
	.section	.nv.callgraph,"",@"SHT_CUDA_CALLGRAPH"
	.align	4
	.sectionentsize	8
	.align		4
        /*0000*/ 	.word	0x00000000
	.align		4
        /*0004*/ 	.word	0xffffffff
	.align		4
        /*0008*/ 	.word	0x00000000
	.align		4
        /*000c*/ 	.word	0xfffffffe
	.align		4
        /*0010*/ 	.word	0x00000000
	.align		4
        /*0014*/ 	.word	0xfffffffd
	.align		4
        /*0018*/ 	.word	0x00000000
	.align		4
        /*001c*/ 	.word	0xfffffffc


//--------------------- .text._Z19vect_add_multiblockPiS_S_ --------------------------
	.section	.text._Z19vect_add_multiblockPiS_S_,"ax",@progbits
	.align	128
        .global         _Z19vect_add_multiblockPiS_S_
        .type           _Z19vect_add_multiblockPiS_S_,@function
        .size           _Z19vect_add_multiblockPiS_S_,(.L_x_2 - _Z19vect_add_multiblockPiS_S_)
        .other          _Z19vect_add_multiblockPiS_S_,@"STO_CUDA_ENTRY STV_DEFAULT"
_Z19vect_add_multiblockPiS_S_:
.text._Z19vect_add_multiblockPiS_S_:
[----:B------:R-:W-:Y:S01]  /*0000*/  LDC R1, c[0x0][0x37c] ;  /* 0x0000df00ff017b82 */ /* 0x000fe20000000800 */
[----:B------:R-:W0:Y:S07]  /*0010*/  S2R R9, SR_TID.X ;  /* 0x0000000000097919 */ /* 0x000e2e0000002100 */
[----:B------:R-:W0:Y:S08]  /*0020*/  S2UR UR4, SR_CTAID.X ;  /* 0x00000000000479c3 */ /* 0x000e300000002500 */
[----:B------:R-:W0:Y:S02]  /*0030*/  LDC R0, c[0x0][0x360] ;  /* 0x0000d800ff007b82 */ /* 0x000e240000000800 */
[----:B0-----:R-:W-:-:S05]  /*0040*/  IMAD R9, R0, UR4, R9 ;  /* 0x0000000400097c24 */ /* 0x001fca000f8e0209 */
[----:B------:R-:W-:-:S13]  /*0050*/  ISETP.GT.AND P0, PT, R9, 0x3ffff, PT ;  /* 0x0003ffff0900780c */ /* 0x000fda0003f04270 */
[----:B------:R-:W-:Y:S05]  /*0060*/  @P0 EXIT ;  /* 0x000000000000094d */ /* 0x000fea0003800000 */
[----:B------:R-:W0:Y:S01]  /*0070*/  LDC.64 R2, c[0x0][0x380] ;  /* 0x0000e000ff027b82 */ /* 0x000e220000000a00 */
[----:B------:R-:W1:Y:S07]  /*0080*/  LDCU.64 UR4, c[0x0][0x358] ;  /* 0x00006b00ff0477ac */ /* 0x000e6e0008000a00 */
[----:B------:R-:W2:Y:S08]  /*0090*/  LDC.64 R4, c[0x0][0x388] ;  /* 0x0000e200ff047b82 */ /* 0x000eb00000000a00 */
[----:B------:R-:W3:Y:S01]  /*00a0*/  LDC.64 R6, c[0x0][0x390] ;  /* 0x0000e400ff067b82 */ /* 0x000ee20000000a00 */
[----:B0-----:R-:W-:-:S06]  /*00b0*/  IMAD.WIDE R2, R9, 0x4, R2 ;  /* 0x0000000409027825 */ /* 0x001fcc00078e0202 */
[----:B-1----:R-:W4:Y:S01]  /*00c0*/  LDG.E R2, desc[UR4][R2.64] ;  /* 0x0000000402027981 */ /* 0x002f22000c1e1900 */
[----:B--2---:R-:W-:-:S06]  /*00d0*/  IMAD.WIDE R4, R9, 0x4, R4 ;  /* 0x0000000409047825 */ /* 0x004fcc00078e0204 */
[----:B------:R-:W4:Y:S01]  /*00e0*/  LDG.E R5, desc[UR4][R4.64] ;  /* 0x0000000404057981 */ /* 0x000f22000c1e1900 */
[----:B---3--:R-:W-:Y:S01]  /*00f0*/  IMAD.WIDE R6, R9, 0x4, R6 ;  /* 0x0000000409067825 */ /* 0x008fe200078e0206 */
[----:B----4-:R-:W-:-:S05]  /*0100*/  IADD3 R9, PT, PT, R2, R5, RZ ;  /* 0x0000000502097210 */ /* 0x010fca0007ffe0ff */
[----:B------:R-:W-:Y:S01]  /*0110*/  STG.E desc[UR4][R6.64], R9 ;  /* 0x0000000906007986 */ /* 0x000fe2000c101904 */
[----:B------:R-:W-:Y:S05]  /*0120*/  EXIT ;  /* 0x000000000000794d */ /* 0x000fea0003800000 */
.L_x_0:
[----:B------:R-:W-:-:S00]  /*0130*/  BRA `(.L_x_0) ;  /* 0xfffffffc00fc7947 */ /* 0x000fc0000383ffff */
[----:B------:R-:W-:-:S00]  /*0140*/  NOP ;  /* 0x0000000000007918 */ /* 0x000fc00000000000 */
        /* <DEDUP_REMOVED lines=11> */
.L_x_2:


//--------------------- .text._Z8vect_addPiS_S_   --------------------------
	.section	.text._Z8vect_addPiS_S_,"ax",@progbits
	.align	128
        .global         _Z8vect_addPiS_S_
        .type           _Z8vect_addPiS_S_,@function
        .size           _Z8vect_addPiS_S_,(.L_x_3 - _Z8vect_addPiS_S_)
        .other          _Z8vect_addPiS_S_,@"STO_CUDA_ENTRY STV_DEFAULT"
_Z8vect_addPiS_S_:
.text._Z8vect_addPiS_S_:
[----:B------:R-:W-:Y:S01]  /*0000*/  LDC R1, c[0x0][0x37c] ;  /* 0x0000df00ff017b82 */ /* 0x000fe20000000800 */
[----:B------:R-:W0:Y:S07]  /*0010*/  S2R R9, SR_TID.X ;  /* 0x0000000000097919 */ /* 0x000e2e0000002100 */
[----:B------:R-:W0:Y:S01]  /*0020*/  LDC.64 R2, c[0x0][0x380] ;  /* 0x0000e000ff027b82 */ /* 0x000e220000000a00 */
[----:B------:R-:W1:Y:S07]  /*0030*/  LDCU.64 UR4, c[0x0][0x358] ;  /* 0x00006b00ff0477ac */ /* 0x000e6e0008000a00 */
[----:B------:R-:W2:Y:S08]  /*0040*/  LDC.64 R4, c[0x0][0x388] ;  /* 0x0000e200ff047b82 */ /* 0x000eb00000000a00 */
[----:B------:R-:W3:Y:S01]  /*0050*/  LDC.64 R6, c[0x0][0x390] ;  /* 0x0000e400ff067b82 */ /* 0x000ee20000000a00 */
[----:B0-----:R-:W-:-:S04]  /*0060*/  IMAD.WIDE.U32 R2, R9, 0x4, R2 ;  /* 0x0000000409027825 */ /* 0x001fc800078e0002 */
[C---:B--2---:R-:W-:Y:S02]  /*0070*/  IMAD.WIDE.U32 R4, R9.reuse, 0x4, R4 ;  /* 0x0000000409047825 */ /* 0x044fe400078e0004 */
[----:B-1----:R-:W2:Y:S04]  /*0080*/  LDG.E R2, desc[UR4][R2.64] ;  /* 0x0000000402027981 */ /* 0x002ea8000c1e1900 */
[----:B------:R-:W2:Y:S01]  /*0090*/  LDG.E R5, desc[UR4][R4.64] ;  /* 0x0000000404057981 */ /* 0x000ea2000c1e1900 */
[----:B---3--:R-:W-:Y:S01]  /*00a0*/  IMAD.WIDE.U32 R6, R9, 0x4, R6 ;  /* 0x0000000409067825 */ /* 0x008fe200078e0006 */
[----:B--2---:R-:W-:-:S05]  /*00b0*/  IADD3 R9, PT, PT, R2, R5, RZ ;  /* 0x0000000502097210 */ /* 0x004fca0007ffe0ff */
[----:B------:R-:W-:Y:S01]  /*00c0*/  STG.E desc[UR4][R6.64], R9 ;  /* 0x0000000906007986 */ /* 0x000fe2000c101904 */
[----:B------:R-:W-:Y:S05]  /*00d0*/  EXIT ;  /* 0x000000000000794d */ /* 0x000fea0003800000 */
.L_x_1:
        /* <DEDUP_REMOVED lines=10> */
.L_x_3:


//--------------------- .nv.shared.reserved.0     --------------------------
	.section	.nv.shared.reserved.0,"aw",@nobits
	.weak		__nv_reservedSMEM_offset_0_alias
	.size		__nv_reservedSMEM_offset_0_alias, 0, 64
	.other		__nv_reservedSMEM_offset_0_alias,@"STO_CUDA_RESERVED_SHARED STV_DEFAULT"
__nv_reservedSMEM_offset_0_alias:
	.zero		0
	.zero		64


//--------------------- .nv.constant0._Z19vect_add_multiblockPiS_S_ --------------------------
	.section	.nv.constant0._Z19vect_add_multiblockPiS_S_,"a",@progbits
	.sectionflags	@""
	.align	4
.nv.constant0._Z19vect_add_multiblockPiS_S_:
	.zero		920


//--------------------- .nv.constant0._Z8vect_addPiS_S_ --------------------------
	.section	.nv.constant0._Z8vect_addPiS_S_,"a",@progbits
	.sectionflags	@""
	.align	4
.nv.constant0._Z8vect_addPiS_S_:
	.zero		920


//--------------------- SYMBOLS --------------------------

	.type		.nv.reservedSmem.offset0,@object
	.size		.nv.reservedSmem.offset0,0x4
